//
// Generated by NVIDIA NVVM Compiler
//
// Compiler Build ID: CL-36424714
// Cuda compilation tools, release 13.0, V13.0.88
// Based on NVVM 20.0.0
//

.version 9.0
.target sm_100
.address_size 64

	// .globl	_Z16gaussianBlurLinePhS_iiiib
.const .align 4 .b8 MASK[164];
// _ZZ16gaussianBlurLinePhS_iiiibE3red has been demoted
// _ZZ16gaussianBlurLinePhS_iiiibE5green has been demoted
// _ZZ16gaussianBlurLinePhS_iiiibE4blue has been demoted

.visible .entry _Z16gaussianBlurLinePhS_iiiib(
	.param .u64 .ptr .align 1 _Z16gaussianBlurLinePhS_iiiib_param_0,
	.param .u64 .ptr .align 1 _Z16gaussianBlurLinePhS_iiiib_param_1,
	.param .u32 _Z16gaussianBlurLinePhS_iiiib_param_2,
	.param .u32 _Z16gaussianBlurLinePhS_iiiib_param_3,
	.param .u32 _Z16gaussianBlurLinePhS_iiiib_param_4,
	.param .u32 _Z16gaussianBlurLinePhS_iiiib_param_5,
	.param .u8 _Z16gaussianBlurLinePhS_iiiib_param_6
)
{
	.reg .pred 	%p<16>;
	.reg .b16 	%rs<56>;
	.reg .b32 	%r<114>;
	.reg .b32 	%f<139>;
	.reg .b64 	%rd<25>;
	// demoted variable
	.shared .align 1 .b8 _ZZ16gaussianBlurLinePhS_iiiibE3red[1064];
	// demoted variable
	.shared .align 1 .b8 _ZZ16gaussianBlurLinePhS_iiiibE5green[1064];
	// demoted variable
	.shared .align 1 .b8 _ZZ16gaussianBlurLinePhS_iiiibE4blue[1064];
	ld.param.u64 	%rd4, [_Z16gaussianBlurLinePhS_iiiib_param_0];
	ld.param.u64 	%rd3, [_Z16gaussianBlurLinePhS_iiiib_param_1];
	ld.param.u32 	%r37, [_Z16gaussianBlurLinePhS_iiiib_param_2];
	ld.param.u32 	%r38, [_Z16gaussianBlurLinePhS_iiiib_param_3];
	ld.param.u32 	%r39, [_Z16gaussianBlurLinePhS_iiiib_param_4];
	ld.param.u32 	%r40, [_Z16gaussianBlurLinePhS_iiiib_param_5];
	ld.param.s8 	%rs4, [_Z16gaussianBlurLinePhS_iiiib_param_6];
	cvta.to.global.u64 	%rd1, %rd4;
	setp.eq.s16 	%p1, %rs4, 0;
	selp.b32 	%r41, 1, %r38, %p1;
	mul.lo.s32 	%r1, %r41, %r40;
	mov.u32 	%r2, %tid.x;
	add.s32 	%r3, %r40, %r2;
	mov.u32 	%r42, %ctaid.x;
	mov.u32 	%r4, %ntid.x;
	mul.lo.s32 	%r43, %r42, %r4;
	div.u32 	%r6, %r43, %r38;
	mul.lo.s32 	%r44, %r6, %r38;
	sub.s32 	%r5, %r43, %r44;
	setp.ge.s32 	%p2, %r2, %r37;
	setp.ge.u32 	%p3, %r42, %r38;
	or.pred  	%p4, %p2, %p3;
	@%p4 bra 	$L__BB0_22;
	setp.eq.s16 	%p5, %rs4, 0;
	@%p5 bra 	$L__BB0_3;
	mad.lo.s32 	%r45, %r6, %r38, %r2;
	mad.lo.s32 	%r105, %r45, %r38, %r5;
	bra.uni 	$L__BB0_4;
$L__BB0_3:
	mad.lo.s32 	%r46, %r5, %r37, %r2;
	mad.lo.s32 	%r105, %r6, %r38, %r46;
$L__BB0_4:
	mul.lo.s32 	%r10, %r105, %r39;
	cvt.s64.s32 	%rd5, %r10;
	add.s64 	%rd2, %rd1, %rd5;
	ld.global.u8 	%rs1, [%rd2];
	ld.global.u8 	%rs2, [%rd2+1];
	ld.global.u8 	%rs3, [%rd2+2];
	mov.u32 	%r47, _ZZ16gaussianBlurLinePhS_iiiibE4blue;
	add.s32 	%r11, %r47, %r3;
	st.shared.u8 	[%r11], %rs1;
	mov.u32 	%r48, _ZZ16gaussianBlurLinePhS_iiiibE5green;
	add.s32 	%r12, %r48, %r3;
	st.shared.u8 	[%r12], %rs2;
	mov.u32 	%r49, _ZZ16gaussianBlurLinePhS_iiiibE3red;
	add.s32 	%r13, %r49, %r3;
	st.shared.u8 	[%r13], %rs3;
	shl.b32 	%r14, %r40, 1;
	setp.ge.s32 	%p6, %r3, %r14;
	@%p6 bra 	$L__BB0_8;
	sub.s32 	%r50, %r105, %r1;
	mul.lo.s32 	%r15, %r50, %r39;
	setp.gt.s32 	%p7, %r15, -1;
	@%p7 bra 	$L__BB0_7;
	not.b32 	%r57, %r3;
	add.s32 	%r58, %r14, %r57;
	add.s32 	%r60, %r47, %r58;
	st.shared.u8 	[%r60], %rs1;
	add.s32 	%r62, %r48, %r58;
	st.shared.u8 	[%r62], %rs2;
	add.s32 	%r64, %r49, %r58;
	st.shared.u8 	[%r64], %rs3;
	bra.uni 	$L__BB0_8;
$L__BB0_7:
	cvt.u64.u32 	%rd6, %r15;
	add.s64 	%rd7, %rd1, %rd6;
	ld.global.u8 	%rs5, [%rd7];
	ld.global.u8 	%rs6, [%rd7+1];
	ld.global.u8 	%rs7, [%rd7+2];
	add.s32 	%r52, %r47, %r2;
	st.shared.u8 	[%r52], %rs5;
	add.s32 	%r54, %r48, %r2;
	st.shared.u8 	[%r54+1], %rs6;
	add.s32 	%r56, %r49, %r2;
	st.shared.u8 	[%r56+2], %rs7;
$L__BB0_8:
	setp.lt.u32 	%p8, %r3, %r4;
	@%p8 bra 	$L__BB0_12;
	mul.lo.s32 	%r16, %r1, %r39;
	add.s32 	%r65, %r10, %r16;
	setp.lt.s32 	%p9, %r65, %r37;
	@%p9 bra 	$L__BB0_11;
	not.b32 	%r66, %r3;
	add.s32 	%r67, %r40, %r37;
	shl.b32 	%r68, %r67, 1;
	add.s32 	%r69, %r68, %r66;
	add.s32 	%r71, %r47, %r69;
	st.shared.u8 	[%r71], %rs1;
	add.s32 	%r73, %r48, %r69;
	st.shared.u8 	[%r73], %rs2;
	add.s32 	%r75, %r49, %r69;
	st.shared.u8 	[%r75], %rs3;
	bra.uni 	$L__BB0_12;
$L__BB0_11:
	cvt.s64.s32 	%rd8, %r16;
	add.s64 	%rd9, %rd2, %rd8;
	ld.global.u8 	%rs8, [%rd9];
	ld.global.u8 	%rs9, [%rd9+1];
	ld.global.u8 	%rs10, [%rd9+2];
	add.s32 	%r76, %r11, %r40;
	st.shared.u8 	[%r76], %rs8;
	add.s32 	%r77, %r12, %r40;
	st.shared.u8 	[%r77+1], %rs9;
	add.s32 	%r78, %r13, %r40;
	st.shared.u8 	[%r78+2], %rs10;
$L__BB0_12:
	bar.sync 	0;
	setp.lt.s32 	%p10, %r40, 0;
	mov.f32 	%f136, 0f00000000;
	mov.f32 	%f137, %f136;
	mov.f32 	%f138, %f136;
	@%p10 bra 	$L__BB0_21;
	neg.s32 	%r111, %r40;
	setp.lt.u32 	%p11, %r40, 4;
	mov.f32 	%f127, 0f00000000;
	mov.f32 	%f128, %f127;
	mov.f32 	%f129, %f127;
	@%p11 bra 	$L__BB0_16;
	add.s32 	%r80, %r14, 1;
	and.b32  	%r81, %r80, -8;
	neg.s32 	%r109, %r81;
	add.s32 	%r82, %r2, 3;
	add.s32 	%r107, %r47, %r82;
	add.s32 	%r106, %r48, %r82;
	add.s32 	%r21, %r49, %r2;
	mov.f32 	%f127, 0f00000000;
	mov.b32 	%r108, 3;
	mov.u64 	%rd11, MASK;
$L__BB0_15:
	.pragma "nounroll";
	add.s32 	%r86, %r108, -3;
	mul.wide.s32 	%rd10, %r86, 4;
	add.s64 	%rd12, %rd11, %rd10;
	ld.const.f32 	%f31, [%rd12];
	add.s32 	%r87, %r21, %r108;
	ld.shared.u8 	%rs11, [%r87+-3];
	cvt.rn.f32.u16 	%f32, %rs11;
	fma.rn.f32 	%f33, %f31, %f32, %f129;
	ld.shared.u8 	%rs12, [%r106+-3];
	cvt.rn.f32.u16 	%f34, %rs12;
	fma.rn.f32 	%f35, %f31, %f34, %f128;
	ld.shared.u8 	%rs13, [%r107+-3];
	cvt.rn.f32.u16 	%f36, %rs13;
	fma.rn.f32 	%f37, %f31, %f36, %f127;
	ld.const.f32 	%f38, [%rd12+4];
	ld.shared.u8 	%rs14, [%r87+-2];
	cvt.rn.f32.u16 	%f39, %rs14;
	fma.rn.f32 	%f40, %f38, %f39, %f33;
	ld.shared.u8 	%rs15, [%r106+-2];
	cvt.rn.f32.u16 	%f41, %rs15;
	fma.rn.f32 	%f42, %f38, %f41, %f35;
	ld.shared.u8 	%rs16, [%r107+-2];
	cvt.rn.f32.u16 	%f43, %rs16;
	fma.rn.f32 	%f44, %f38, %f43, %f37;
	ld.const.f32 	%f45, [%rd12+8];
	ld.shared.u8 	%rs17, [%r87+-1];
	cvt.rn.f32.u16 	%f46, %rs17;
	fma.rn.f32 	%f47, %f45, %f46, %f40;
	ld.shared.u8 	%rs18, [%r106+-1];
	cvt.rn.f32.u16 	%f48, %rs18;
	fma.rn.f32 	%f49, %f45, %f48, %f42;
	ld.shared.u8 	%rs19, [%r107+-1];
	cvt.rn.f32.u16 	%f50, %rs19;
	fma.rn.f32 	%f51, %f45, %f50, %f44;
	ld.const.f32 	%f52, [%rd12+12];
	ld.shared.u8 	%rs20, [%r87];
	cvt.rn.f32.u16 	%f53, %rs20;
	fma.rn.f32 	%f54, %f52, %f53, %f47;
	ld.shared.u8 	%rs21, [%r106];
	cvt.rn.f32.u16 	%f55, %rs21;
	fma.rn.f32 	%f56, %f52, %f55, %f49;
	ld.shared.u8 	%rs22, [%r107];
	cvt.rn.f32.u16 	%f57, %rs22;
	fma.rn.f32 	%f58, %f52, %f57, %f51;
	ld.const.f32 	%f59, [%rd12+16];
	ld.shared.u8 	%rs23, [%r87+1];
	cvt.rn.f32.u16 	%f60, %rs23;
	fma.rn.f32 	%f61, %f59, %f60, %f54;
	ld.shared.u8 	%rs24, [%r106+1];
	cvt.rn.f32.u16 	%f62, %rs24;
	fma.rn.f32 	%f63, %f59, %f62, %f56;
	ld.shared.u8 	%rs25, [%r107+1];
	cvt.rn.f32.u16 	%f64, %rs25;
	fma.rn.f32 	%f65, %f59, %f64, %f58;
	ld.const.f32 	%f66, [%rd12+20];
	ld.shared.u8 	%rs26, [%r87+2];
	cvt.rn.f32.u16 	%f67, %rs26;
	fma.rn.f32 	%f68, %f66, %f67, %f61;
	ld.shared.u8 	%rs27, [%r106+2];
	cvt.rn.f32.u16 	%f69, %rs27;
	fma.rn.f32 	%f70, %f66, %f69, %f63;
	ld.shared.u8 	%rs28, [%r107+2];
	cvt.rn.f32.u16 	%f71, %rs28;
	fma.rn.f32 	%f72, %f66, %f71, %f65;
	ld.const.f32 	%f73, [%rd12+24];
	ld.shared.u8 	%rs29, [%r87+3];
	cvt.rn.f32.u16 	%f74, %rs29;
	fma.rn.f32 	%f75, %f73, %f74, %f68;
	ld.shared.u8 	%rs30, [%r106+3];
	cvt.rn.f32.u16 	%f76, %rs30;
	fma.rn.f32 	%f77, %f73, %f76, %f70;
	ld.shared.u8 	%rs31, [%r107+3];
	cvt.rn.f32.u16 	%f78, %rs31;
	fma.rn.f32 	%f79, %f73, %f78, %f72;
	ld.const.f32 	%f80, [%rd12+28];
	ld.shared.u8 	%rs32, [%r87+4];
	cvt.rn.f32.u16 	%f81, %rs32;
	fma.rn.f32 	%f129, %f80, %f81, %f75;
	ld.shared.u8 	%rs33, [%r106+4];
	cvt.rn.f32.u16 	%f82, %rs33;
	fma.rn.f32 	%f128, %f80, %f82, %f77;
	ld.shared.u8 	%rs34, [%r107+4];
	cvt.rn.f32.u16 	%f83, %rs34;
	fma.rn.f32 	%f127, %f80, %f83, %f79;
	add.s32 	%r111, %r111, 8;
	add.s32 	%r109, %r109, 8;
	add.s32 	%r108, %r108, 8;
	add.s32 	%r107, %r107, 8;
	add.s32 	%r106, %r106, 8;
	setp.ne.s32 	%p12, %r109, 0;
	@%p12 bra 	$L__BB0_15;
$L__BB0_16:
	and.b32  	%r88, %r14, 6;
	setp.lt.u32 	%p13, %r88, 3;
	@%p13 bra 	$L__BB0_18;
	add.s32 	%r89, %r111, %r40;
	mul.wide.s32 	%rd13, %r89, 4;
	mov.u64 	%rd14, MASK;
	add.s64 	%rd15, %rd14, %rd13;
	ld.const.f32 	%f84, [%rd15];
	add.s32 	%r90, %r13, %r111;
	ld.shared.u8 	%rs35, [%r90];
	cvt.rn.f32.u16 	%f85, %rs35;
	fma.rn.f32 	%f86, %f84, %f85, %f129;
	add.s32 	%r91, %r12, %r111;
	ld.shared.u8 	%rs36, [%r91];
	cvt.rn.f32.u16 	%f87, %rs36;
	fma.rn.f32 	%f88, %f84, %f87, %f128;
	add.s32 	%r92, %r11, %r111;
	ld.shared.u8 	%rs37, [%r92];
	cvt.rn.f32.u16 	%f89, %rs37;
	fma.rn.f32 	%f90, %f84, %f89, %f127;
	ld.const.f32 	%f91, [%rd15+4];
	ld.shared.u8 	%rs38, [%r90+1];
	cvt.rn.f32.u16 	%f92, %rs38;
	fma.rn.f32 	%f93, %f91, %f92, %f86;
	ld.shared.u8 	%rs39, [%r91+1];
	cvt.rn.f32.u16 	%f94, %rs39;
	fma.rn.f32 	%f95, %f91, %f94, %f88;
	ld.shared.u8 	%rs40, [%r92+1];
	cvt.rn.f32.u16 	%f96, %rs40;
	fma.rn.f32 	%f97, %f91, %f96, %f90;
	ld.const.f32 	%f98, [%rd15+8];
	ld.shared.u8 	%rs41, [%r90+2];
	cvt.rn.f32.u16 	%f99, %rs41;
	fma.rn.f32 	%f100, %f98, %f99, %f93;
	ld.shared.u8 	%rs42, [%r91+2];
	cvt.rn.f32.u16 	%f101, %rs42;
	fma.rn.f32 	%f102, %f98, %f101, %f95;
	ld.shared.u8 	%rs43, [%r92+2];
	cvt.rn.f32.u16 	%f103, %rs43;
	fma.rn.f32 	%f104, %f98, %f103, %f97;
	ld.const.f32 	%f105, [%rd15+12];
	ld.shared.u8 	%rs44, [%r90+3];
	cvt.rn.f32.u16 	%f106, %rs44;
	fma.rn.f32 	%f129, %f105, %f106, %f100;
	ld.shared.u8 	%rs45, [%r91+3];
	cvt.rn.f32.u16 	%f107, %rs45;
	fma.rn.f32 	%f128, %f105, %f107, %f102;
	ld.shared.u8 	%rs46, [%r92+3];
	cvt.rn.f32.u16 	%f108, %rs46;
	fma.rn.f32 	%f127, %f105, %f108, %f104;
	add.s32 	%r111, %r111, 4;
$L__BB0_18:
	and.b32  	%r93, %r40, 1;
	setp.eq.b32 	%p14, %r93, 1;
	not.pred 	%p15, %p14;
	@%p15 bra 	$L__BB0_20;
	add.s32 	%r94, %r111, %r40;
	mul.wide.s32 	%rd16, %r94, 4;
	mov.u64 	%rd17, MASK;
	add.s64 	%rd18, %rd17, %rd16;
	ld.const.f32 	%f109, [%rd18];
	add.s32 	%r95, %r13, %r111;
	ld.shared.u8 	%rs47, [%r95];
	cvt.rn.f32.u16 	%f110, %rs47;
	fma.rn.f32 	%f111, %f109, %f110, %f129;
	add.s32 	%r96, %r12, %r111;
	ld.shared.u8 	%rs48, [%r96];
	cvt.rn.f32.u16 	%f112, %rs48;
	fma.rn.f32 	%f113, %f109, %f112, %f128;
	add.s32 	%r97, %r11, %r111;
	ld.shared.u8 	%rs49, [%r97];
	cvt.rn.f32.u16 	%f114, %rs49;
	fma.rn.f32 	%f115, %f109, %f114, %f127;
	ld.const.f32 	%f116, [%rd18+4];
	ld.shared.u8 	%rs50, [%r95+1];
	cvt.rn.f32.u16 	%f117, %rs50;
	fma.rn.f32 	%f129, %f116, %f117, %f111;
	ld.shared.u8 	%rs51, [%r96+1];
	cvt.rn.f32.u16 	%f118, %rs51;
	fma.rn.f32 	%f128, %f116, %f118, %f113;
	ld.shared.u8 	%rs52, [%r97+1];
	cvt.rn.f32.u16 	%f119, %rs52;
	fma.rn.f32 	%f127, %f116, %f119, %f115;
	add.s32 	%r111, %r111, 2;
$L__BB0_20:
	add.s32 	%r98, %r111, %r40;
	mul.wide.s32 	%rd19, %r98, 4;
	mov.u64 	%rd20, MASK;
	add.s64 	%rd21, %rd20, %rd19;
	ld.const.f32 	%f120, [%rd21];
	add.s32 	%r99, %r13, %r111;
	ld.shared.u8 	%rs53, [%r99];
	cvt.rn.f32.u16 	%f121, %rs53;
	fma.rn.f32 	%f136, %f120, %f121, %f129;
	add.s32 	%r100, %r12, %r111;
	ld.shared.u8 	%rs54, [%r100];
	cvt.rn.f32.u16 	%f122, %rs54;
	fma.rn.f32 	%f137, %f120, %f122, %f128;
	add.s32 	%r101, %r11, %r111;
	ld.shared.u8 	%rs55, [%r101];
	cvt.rn.f32.u16 	%f123, %rs55;
	fma.rn.f32 	%f138, %f120, %f123, %f127;
$L__BB0_21:
	cvt.rzi.u32.f32 	%r102, %f138;
	cvta.to.global.u64 	%rd23, %rd3;
	add.s64 	%rd24, %rd23, %rd5;
	st.global.u8 	[%rd24], %r102;
	cvt.rzi.u32.f32 	%r103, %f137;
	st.global.u8 	[%rd24+1], %r103;
	cvt.rzi.u32.f32 	%r104, %f136;
	st.global.u8 	[%rd24+2], %r104;
$L__BB0_22:
	ret;

}


// ===== COMPILED SASS (sm_100) =====

	.target	sm_100

	.elftype	@"ET_EXEC"


//--------------------- .note.nv.tkinfo           --------------------------
	.section	.note.nv.tkinfo,"",@"SHT_NOTE"
	.sectionflags	@"SHF_NOTE_NV_TKINFO"
	.tkinfo
        /*0018*/ 	.word	0x00000002
        /*0030*/ 	.string	""
        /*0030*/ 	.string	"ptxas"
        /*0030*/ 	.string	"Cuda compilation tools, release 13.0, V13.0.88"
        /*0030*/ 	.string	"Build cuda_13.0.r13.0/compiler.36424714_0"
        /*0030*/ 	.string	"-arch sm_100 -m 64 "



//--------------------- .note.nv.cuinfo           --------------------------
	.section	.note.nv.cuinfo,"",@"SHT_NOTE"
	.sectionflags	@"SHF_NOTE_NV_CUINFO"
        /*0018*/ 	.short	0x0002
        /*001a*/ 	.short	0x0064
        /*001c*/ 	.short	0x0082
	.zero		2


//--------------------- .nv.info                  --------------------------
	.section	.nv.info,"",@"SHT_CUDA_INFO"
	.align	4


	//----- nvinfo : EIATTR_REGCOUNT
	.align		4
        /*0000*/ 	.byte	0x04, 0x2f
        /*0002*/ 	.short	(.L_2 - .L_1)
	.align		4
.L_1:
        /*0004*/ 	.word	index@(_Z16gaussianBlurLinePhS_iiiib)
        /*0008*/ 	.word	0x0000001e


	//----- nvinfo : EIATTR_FRAME_SIZE
	.align		4
.L_2:
        /*000c*/ 	.byte	0x04, 0x11
        /*000e*/ 	.short	(.L_4 - .L_3)
	.align		4
.L_3:
        /*0010*/ 	.word	index@(_Z16gaussianBlurLinePhS_iiiib)
        /*0014*/ 	.word	0x00000000


	//----- nvinfo : EIATTR_MIN_STACK_SIZE
	.align		4
.L_4:
        /*0018*/ 	.byte	0x04, 0x12
        /*001a*/ 	.short	(.L_6 - .L_5)
	.align		4
.L_5:
        /*001c*/ 	.word	index@(_Z16gaussianBlurLinePhS_iiiib)
        /*0020*/ 	.word	0x00000000
.L_6:


//--------------------- .nv.compat                --------------------------
	.section	.nv.compat,"",@"SHT_CUDA_COMPAT_INFO"
	.align	4
        /*0000*/ 	.byte	0x02, 0x09, 0x00, 0x00, 0x02, 0x02, 0x01, 0x00, 0x02, 0x05, 0x05, 0x00, 0x03, 0x07, 0x01, 0x01
        /*0010*/ 	.byte	0x02, 0x03, 0x00, 0x00, 0x02, 0x06, 0x01, 0x00, 0x04, 0x0b, 0x08, 0x00, 0x09, 0x00, 0x00, 0x00
        /*0020*/ 	.byte	0x00, 0x00, 0x00, 0x00


//--------------------- .nv.info._Z16gaussianBlurLinePhS_iiiib --------------------------
	.section	.nv.info._Z16gaussianBlurLinePhS_iiiib,"",@"SHT_CUDA_INFO"
	.sectionflags	@""
	.align	4


	//----- nvinfo : EIATTR_CUDA_API_VERSION
	.align		4
        /*0000*/ 	.byte	0x04, 0x37
        /*0002*/ 	.short	(.L_8 - .L_7)
.L_7:
        /*0004*/ 	.word	0x00000082


	//----- nvinfo : EIATTR_KPARAM_INFO
	.align		4
.L_8:
        /*0008*/ 	.byte	0x04, 0x17
        /*000a*/ 	.short	(.L_10 - .L_9)
.L_9:
        /*000c*/ 	.word	0x00000000
        /*0010*/ 	.short	0x0006
        /*0012*/ 	.short	0x0020
        /*0014*/ 	.byte	0x00, 0xf0, 0x05, 0x00


	//----- nvinfo : EIATTR_KPARAM_INFO
	.align		4
.L_10:
        /*0018*/ 	.byte	0x04, 0x17
        /*001a*/ 	.short	(.L_12 - .L_11)
.L_11:
        /*001c*/ 	.word	0x00000000
        /*0020*/ 	.short	0x0005
        /*0022*/ 	.short	0x001c
        /*0024*/ 	.byte	0x00, 0xf0, 0x11, 0x00


	//----- nvinfo : EIATTR_KPARAM_INFO
	.align		4
.L_12:
        /*0028*/ 	.byte	0x04, 0x17
        /*002a*/ 	.short	(.L_14 - .L_13)
.L_13:
        /*002c*/ 	.word	0x00000000
        /*0030*/ 	.short	0x0004
        /*0032*/ 	.short	0x0018
        /*0034*/ 	.byte	0x00, 0xf0, 0x11, 0x00


	//----- nvinfo : EIATTR_KPARAM_INFO
	.align		4
.L_14:
        /*0038*/ 	.byte	0x04, 0x17
        /*003a*/ 	.short	(.L_16 - .L_15)
.L_15:
        /*003c*/ 	.word	0x00000000
        /*0040*/ 	.short	0x0003
        /*0042*/ 	.short	0x0014
        /*0044*/ 	.byte	0x00, 0xf0, 0x11, 0x00


	//----- nvinfo : EIATTR_KPARAM_INFO
	.align		4
.L_16:
        /*0048*/ 	.byte	0x04, 0x17
        /*004a*/ 	.short	(.L_18 - .L_17)
.L_17:
        /*004c*/ 	.word	0x00000000
        /*0050*/ 	.short	0x0002
        /*0052*/ 	.short	0x0010
        /*0054*/ 	.byte	0x00, 0xf0, 0x11, 0x00


	//----- nvinfo : EIATTR_KPARAM_INFO
	.align		4
.L_18:
        /*0058*/ 	.byte	0x04, 0x17
        /*005a*/ 	.short	(.L_20 - .L_19)
.L_19:
        /*005c*/ 	.word	0x00000000
        /*0060*/ 	.short	0x0001
        /*0062*/ 	.short	0x0008
        /*0064*/ 	.byte	0x00, 0xf5, 0x21, 0x00


	//----- nvinfo : EIATTR_KPARAM_INFO
	.align		4
.L_20:
        /*0068*/ 	.byte	0x04, 0x17
        /*006a*/ 	.short	(.L_22 - .L_21)
.L_21:
        /*006c*/ 	.word	0x00000000
        /*0070*/ 	.short	0x0000
        /*0072*/ 	.short	0x0000
        /*0074*/ 	.byte	0x00, 0xf5, 0x21, 0x00


	//----- nvinfo : EIATTR_SPARSE_MMA_MASK
	.align		4
.L_22:
        /*0078*/ 	.byte	0x03, 0x50
        /*007a*/ 	.short	0x0000


	//----- nvinfo : EIATTR_MAXREG_COUNT
	.align		4
        /*007c*/ 	.byte	0x03, 0x1b
        /*007e*/ 	.short	0x00ff


	//----- nvinfo : EIATTR_NUM_BARRIERS
	.align		4
        /*0080*/ 	.byte	0x02, 0x4c
        /*0082*/ 	.byte	0x01
	.zero		1


	//----- nvinfo : EIATTR_MERCURY_ISA_VERSION
	.align		4
        /*0084*/ 	.byte	0x03, 0x5f
        /*0086*/ 	.short	0x0101


	//----- nvinfo : EIATTR_VRC_CTA_INIT_COUNT
	.align		4
        /*0088*/ 	.byte	0x02, 0x4a
	.zero		1
	.zero		1


	//----- nvinfo : EIATTR_EXIT_INSTR_OFFSETS
	.align		4
        /*008c*/ 	.byte	0x04, 0x1c
        /*008e*/ 	.short	(.L_24 - .L_23)


	//   ....[0]....
.L_23:
        /*0090*/ 	.word	0x000001c0


	//   ....[1]....
        /*0094*/ 	.word	0x00001330


	//----- nvinfo : EIATTR_CRS_STACK_SIZE
	.align		4
.L_24:
        /*0098*/ 	.byte	0x04, 0x1e
        /*009a*/ 	.short	(.L_26 - .L_25)
.L_25:
        /*009c*/ 	.word	0x00000000


	//----- nvinfo : EIATTR_CBANK_PARAM_SIZE
	.align		4
.L_26:
        /*00a0*/ 	.byte	0x03, 0x19
        /*00a2*/ 	.short	0x0021


	//----- nvinfo : EIATTR_PARAM_CBANK
	.align		4
        /*00a4*/ 	.byte	0x04, 0x0a
        /*00a6*/ 	.short	(.L_28 - .L_27)
	.align		4
.L_27:
        /*00a8*/ 	.word	index@(.nv.constant0._Z16gaussianBlurLinePhS_iiiib)
        /*00ac*/ 	.short	0x0380
        /*00ae*/ 	.short	0x0021


	//----- nvinfo : EIATTR_SW_WAR
	.align		4
.L_28:
        /*00b0*/ 	.byte	0x04, 0x36
        /*00b2*/ 	.short	(.L_30 - .L_29)
.L_29:
        /*00b4*/ 	.word	0x00000008
.L_30:


//--------------------- .nv.callgraph             --------------------------
	.section	.nv.callgraph,"",@"SHT_CUDA_CALLGRAPH"
	.align	4
	.sectionentsize	8
	.align		4
        /*0000*/ 	.word	0x00000000
	.align		4
        /*0004*/ 	.word	0xffffffff
	.align		4
        /*0008*/ 	.word	0x00000000
	.align		4
        /*000c*/ 	.word	0xfffffffe
	.align		4
        /*0010*/ 	.word	0x00000000
	.align		4
        /*0014*/ 	.word	0xfffffffd
	.align		4
        /*0018*/ 	.word	0x00000000
	.align		4
        /*001c*/ 	.word	0xfffffffc


//--------------------- .nv.constant3             --------------------------
	.section	.nv.constant3,"a",@progbits
	.align	4
.nv.constant3:
	.type		MASK,@object
	.size		MASK,(.L_0 - MASK)
MASK:
	.zero		164
.L_0:


//--------------------- .text._Z16gaussianBlurLinePhS_iiiib --------------------------
	.section	.text._Z16gaussianBlurLinePhS_iiiib,"ax",@progbits
	.align	128
        .global         _Z16gaussianBlurLinePhS_iiiib
        .type           _Z16gaussianBlurLinePhS_iiiib,@function
        .size           _Z16gaussianBlurLinePhS_iiiib,(.L_x_10 - _Z16gaussianBlurLinePhS_iiiib)
        .other          _Z16gaussianBlurLinePhS_iiiib,@"STO_CUDA_ENTRY STV_DEFAULT"
_Z16gaussianBlurLinePhS_iiiib:
.text._Z16gaussianBlurLinePhS_iiiib:
[----:B------:R-:W-:Y:S08]  /*0000*/  LDC R1, c[0x0][0x37c] ;  /* 0x0000df00ff017b82 */ /* 0x000ff00000000800 */
[----:B------:R-:W0:Y:S01]  /*0010*/  LDC.64 R6, c[0x0][0x390] ;  /* 0x0000e400ff067b82 */ /* 0x000e220000000a00 */
[----:B------:R-:W1:Y:S07]  /*0020*/  LDCU UR8, c[0x0][0x360] ;  /* 0x00006c00ff0877ac */ /* 0x000e6e0008000800 */
[----:B------:R-:W1:Y:S01]  /*0030*/  S2UR UR5, SR_CTAID.X ;  /* 0x00000000000579c3 */ /* 0x000e620000002500 */
[----:B0-----:R-:W0:Y:S01]  /*0040*/  I2F.U32.RP R0, R7 ;  /* 0x0000000700007306 */ /* 0x001e220000209000 */
[----:B------:R-:W-:Y:S01]  /*0050*/  ISETP.NE.U32.AND P1, PT, R7, RZ, PT ;  /* 0x000000ff0700720c */ /* 0x000fe20003f25070 */
[----:B-1----:R-:W-:-:S06]  /*0060*/  UIMAD UR4, UR5, UR8, URZ ;  /* 0x00000008050472a4 */ /* 0x002fcc000f8e02ff */
[----:B0-----:R-:W0:Y:S02]  /*0070*/  MUFU.RCP R0, R0 ;  /* 0x0000000000007308 */ /* 0x001e240000001000 */
[----:B0-----:R-:W-:-:S06]  /*0080*/  VIADD R2, R0, 0xffffffe ;  /* 0x0ffffffe00027836 */ /* 0x001fcc0000000000 */
[----:B------:R0:W1:Y:S02]  /*0090*/  F2I.FTZ.U32.TRUNC.NTZ R3, R2 ;  /* 0x0000000200037305 */ /* 0x000064000021f000 */
[----:B0-----:R-:W-:Y:S02]  /*00a0*/  IMAD.MOV.U32 R2, RZ, RZ, RZ ;  /* 0x000000ffff027224 */ /* 0x001fe400078e00ff */
[----:B-1----:R-:W-:-:S04]  /*00b0*/  IMAD.MOV R4, RZ, RZ, -R3 ;  /* 0x000000ffff047224 */ /* 0x002fc800078e0a03 */
[----:B------:R-:W-:-:S04]  /*00c0*/  IMAD R5, R4, R7, RZ ;  /* 0x0000000704057224 */ /* 0x000fc800078e02ff */
[----:B------:R-:W-:Y:S02]  /*00d0*/  IMAD.HI.U32 R3, R3, R5, R2 ;  /* 0x0000000503037227 */ /* 0x000fe400078e0002 */
[----:B------:R-:W0:Y:S04]  /*00e0*/  S2R R5, SR_TID.X ;  /* 0x0000000000057919 */ /* 0x000e280000002100 */
[----:B------:R-:W-:-:S05]  /*00f0*/  IMAD.HI.U32 R0, R3, UR4, RZ ;  /* 0x0000000403007c27 */ /* 0x000fca000f8e00ff */
[----:B------:R-:W-:-:S05]  /*0100*/  IADD3 R4, PT, PT, -R0, RZ, RZ ;  /* 0x000000ff00047210 */ /* 0x000fca0007ffe1ff */
[----:B------:R-:W-:-:S05]  /*0110*/  IMAD R2, R7, R4, UR4 ;  /* 0x0000000407027e24 */ /* 0x000fca000f8e0204 */
[----:B------:R-:W-:-:S13]  /*0120*/  ISETP.GE.U32.AND P0, PT, R2, R7, PT ;  /* 0x000000070200720c */ /* 0x000fda0003f06070 */
[----:B------:R-:W-:Y:S02]  /*0130*/  @P0 IMAD.IADD R2, R2, 0x1, -R7 ;  /* 0x0000000102020824 */ /* 0x000fe400078e0a07 */
[----:B------:R-:W-:Y:S01]  /*0140*/  @P0 VIADD R0, R0, 0x1 ;  /* 0x0000000100000836 */ /* 0x000fe20000000000 */
[----:B------:R-:W-:Y:S02]  /*0150*/  ISETP.LE.U32.AND P0, PT, R7, UR5, PT ;  /* 0x0000000507007c0c */ /* 0x000fe4000bf03070 */
[----:B------:R-:W-:Y:S02]  /*0160*/  ISETP.GE.U32.AND P2, PT, R2, R7, PT ;  /* 0x000000070200720c */ /* 0x000fe40003f46070 */
[----:B0-----:R-:W-:-:S11]  /*0170*/  ISETP.GE.OR P0, PT, R5, R6, P0 ;  /* 0x000000060500720c */ /* 0x001fd60000706670 */
[----:B------:R-:W-:Y:S02]  /*0180*/  @P2 IADD3 R0, PT, PT, R0, 0x1, RZ ;  /* 0x0000000100002810 */ /* 0x000fe40007ffe0ff */
[----:B------:R-:W-:-:S05]  /*0190*/  @!P1 LOP3.LUT R0, RZ, R7, RZ, 0x33, !PT ;  /* 0x00000007ff009212 */ /* 0x000fca00078e33ff */
[----:B------:R-:W-:-:S04]  /*01a0*/  IMAD.MOV R2, RZ, RZ, -R0 ;  /* 0x000000ffff027224 */ /* 0x000fc800078e0a00 */
[----:B------:R-:W-:Y:S01]  /*01b0*/  IMAD R2, R7, R2, UR4 ;  /* 0x0000000407027e24 */ /* 0x000fe2000f8e0202 */
[----:B------:R-:W-:Y:S06]  /*01c0*/  @P0 EXIT ;  /* 0x000000000000094d */ /* 0x000fec0003800000 */
[----:B------:R-:W0:Y:S01]  /*01d0*/  LDC.U8 R3, c[0x0][0x3a0] ;  /* 0x0000e800ff037b82 */ /* 0x000e220000000000 */
[----:B------:R-:W1:Y:S01]  /*01e0*/  LDCU UR9, c[0x0][0x398] ;  /* 0x00007300ff0977ac */ /* 0x000e620008000800 */
[----:B------:R-:W2:Y:S01]  /*01f0*/  LDCU.64 UR14, c[0x0][0x380] ;  /* 0x00007000ff0e77ac */ /* 0x000ea20008000a00 */
[----:B------:R-:W3:Y:S05]  /*0200*/  LDCU.64 UR10, c[0x0][0x358] ;  /* 0x00006b00ff0a77ac */ /* 0x000eea0008000a00 */
[----:B------:R-:W4:Y:S01]  /*0210*/  S2UR UR7, SR_CgaCtaId ;  /* 0x00000000000779c3 */ /* 0x000f220000008800 */
[----:B------:R-:W5:Y:S01]  /*0220*/  LDCU UR18, c[0x0][0x39c] ;  /* 0x00007380ff1277ac */ /* 0x000f620008000800 */
[----:B0-----:R-:W-:-:S04]  /*0230*/  PRMT R3, R3, 0x8880, RZ ;  /* 0x0000888003037816 */ /* 0x001fc800000000ff */
[----:B------:R-:W-:-:S13]  /*0240*/  ISETP.NE.AND P0, PT, R3, RZ, PT ;  /* 0x000000ff0300720c */ /* 0x000fda0003f05270 */
[----:B------:R-:W-:-:S04]  /*0250*/  @P0 IMAD R3, R0, R7, R5 ;  /* 0x0000000700030224 */ /* 0x000fc800078e0205 */
[----:B------:R-:W-:Y:S02]  /*0260*/  @P0 IMAD R16, R3, R7, R2 ;  /* 0x0000000703100224 */ /* 0x000fe400078e0202 */
[----:B------:R-:W-:-:S04]  /*0270*/  @!P0 IMAD R2, R2, R6, R5 ;  /* 0x0000000602028224 */ /* 0x000fc800078e0205 */
[----:B------:R-:W-:-:S04]  /*0280*/  @!P0 IMAD R16, R0, R7, R2 ;  /* 0x0000000700108224 */ /* 0x000fc800078e0202 */
[----:B-1----:R-:W-:-:S05]  /*0290*/  IMAD R0, R16, UR9, RZ ;  /* 0x0000000910007c24 */ /* 0x002fca000f8e02ff */
[----:B------:R-:W-:Y:S02]  /*02a0*/  SHF.R.S32.HI R22, RZ, 0x1f, R0 ;  /* 0x0000001fff167819 */ /* 0x000fe40000011400 */
[----:B--2---:R-:W-:-:S04]  /*02b0*/  IADD3 R8, P1, PT, R0, UR14, RZ ;  /* 0x0000000e00087c10 */ /* 0x004fc8000ff3e0ff */
[----:B------:R-:W-:-:S05]  /*02c0*/  IADD3.X R9, PT, PT, R22, UR15, RZ, P1, !PT ;  /* 0x0000000f16097c10 */ /* 0x000fca0008ffe4ff */
[----:B---3--:R-:W2:Y:S04]  /*02d0*/  LDG.E.U8 R13, desc[UR10][R8.64] ;  /* 0x0000000a080d7981 */ /* 0x008ea8000c1e1100 */
[----:B------:R-:W3:Y:S04]  /*02e0*/  LDG.E.U8 R14, desc[UR10][R8.64+0x1] ;  /* 0x0000010a080e7981 */ /* 0x000ee8000c1e1100 */
[----:B------:R-:W3:Y:S01]  /*02f0*/  LDG.E.U8 R12, desc[UR10][R8.64+0x2] ;  /* 0x0000020a080c7981 */ /* 0x000ee2000c1e1100 */
[----:B------:R-:W-:Y:S01]  /*0300*/  UMOV UR4, 0x400 ;  /* 0x0000040000047882 */ /* 0x000fe20000000000 */
[----:B-----5:R-:W-:Y:S01]  /*0310*/  VIADD R15, R5, UR18 ;  /* 0x00000012050f7c36 */ /* 0x020fe20008000000 */
[----:B------:R-:W-:Y:S01]  /*0320*/  UIADD3 UR5, UPT, UPT, UR4, 0x850, URZ ;  /* 0x0000085004057890 */ /* 0x000fe2000fffe0ff */
[----:B------:R-:W-:Y:S01]  /*0330*/  SEL R7, R7, 0x1, P0 ;  /* 0x0000000107077807 */ /* 0x000fe20000000000 */
[----:B------:R-:W-:Y:S01]  /*0340*/  UIADD3 UR6, UPT, UPT, UR4, 0x428, URZ ;  /* 0x0000042804067890 */ /* 0x000fe2000fffe0ff */
[----:B------:R-:W-:Y:S01]  /*0350*/  BSSY.RECONVERGENT B0, `(.L_x_0) ;  /* 0x000001f000007945 */ /* 0x000fe20003800200 */
[----:B----4-:R-:W-:Y:S01]  /*0360*/  ULEA UR5, UR7, UR5, 0x18 ;  /* 0x0000000507057291 */ /* 0x010fe2000f8ec0ff */
[----:B------:R-:W-:Y:S01]  /*0370*/  ISETP.GE.U32.AND P0, PT, R15, UR8, PT ;  /* 0x000000080f007c0c */ /* 0x000fe2000bf06070 */
[----:B------:R-:W-:Y:S01]  /*0380*/  ULEA UR6, UR7, UR6, 0x18 ;  /* 0x0000000607067291 */ /* 0x000fe2000f8ec0ff */
[----:B------:R-:W-:Y:S01]  /*0390*/  IMAD R17, R7, UR18, RZ ;  /* 0x0000001207117c24 */ /* 0x000fe2000f8e02ff */
[----:B------:R-:W-:-:S02]  /*03a0*/  ULEA UR4, UR7, UR4, 0x18 ;  /* 0x0000000407047291 */ /* 0x000fc4000f8ec0ff */
[----:B------:R-:W-:Y:S01]  /*03b0*/  USHF.L.U32 UR12, UR18, 0x1, URZ ;  /* 0x00000001120c7899 */ /* 0x000fe200080006ff */
[C---:B------:R-:W-:Y:S02]  /*03c0*/  VIADD R3, R15.reuse, UR5 ;  /* 0x000000050f037c36 */ /* 0x040fe40008000000 */
[C---:B------:R-:W-:Y:S01]  /*03d0*/  VIADD R4, R15.reuse, UR6 ;  /* 0x000000060f047c36 */ /* 0x040fe20008000000 */
[C---:B------:R-:W-:Y:S02]  /*03e0*/  IADD3 R2, PT, PT, R15.reuse, UR4, RZ ;  /* 0x000000040f027c10 */ /* 0x040fe4000fffe0ff */
[----:B------:R-:W-:Y:S01]  /*03f0*/  ISETP.GE.AND P1, PT, R15, UR12, PT ;  /* 0x0000000c0f007c0c */ /* 0x000fe2000bf26270 */
[----:B--2---:R0:W-:Y:S04]  /*0400*/  STS.U8 [R15+UR5], R13 ;  /* 0x0000000d0f007988 */ /* 0x0041e80008000005 */
[----:B---3--:R0:W-:Y:S04]  /*0410*/  STS.U8 [R15+UR6], R14 ;  /* 0x0000000e0f007988 */ /* 0x0081e80008000006 */
[----:B------:R0:W-:Y:S04]  /*0420*/  STS.U8 [R15+UR4], R12 ;  /* 0x0000000c0f007988 */ /* 0x0001e80008000004 */
[----:B------:R-:W-:Y:S05]  /*0430*/  @P1 BRA `(.L_x_1) ;  /* 0x0000000000401947 */ /* 0x000fea0003800000 */
[----:B------:R-:W-:-:S05]  /*0440*/  IADD3 R7, PT, PT, R16, -R17, RZ ;  /* 0x8000001110077210 */ /* 0x000fca0007ffe0ff */
[----:B------:R-:W-:-:S05]  /*0450*/  IMAD R7, R7, UR9, RZ ;  /* 0x0000000907077c24 */ /* 0x000fca000f8e02ff */
[----:B------:R-:W-:-:S13]  /*0460*/  ISETP.GT.AND P1, PT, R7, -0x1, PT ;  /* 0xffffffff0700780c */ /* 0x000fda0003f24270 */
[----:B------:R-:W-:-:S05]  /*0470*/  @P1 IADD3 R10, P2, PT, R7, UR14, RZ ;  /* 0x0000000e070a1c10 */ /* 0x000fca000ff5e0ff */
[----:B------:R-:W-:-:S05]  /*0480*/  @P1 IMAD.X R11, RZ, RZ, UR15, P2 ;  /* 0x0000000fff0b1e24 */ /* 0x000fca00090e06ff */
[----:B------:R-:W2:Y:S04]  /*0490*/  @P1 LDG.E.U8 R18, desc[UR10][R10.64] ;  /* 0x0000000a0a121981 */ /* 0x000ea8000c1e1100 */
[----:B------:R-:W3:Y:S04]  /*04a0*/  @P1 LDG.E.U8 R20, desc[UR10][R10.64+0x1] ;  /* 0x0000010a0a141981 */ /* 0x000ee8000c1e1100 */
[----:B------:R-:W4:Y:S01]  /*04b0*/  @P1 LDG.E.U8 R24, desc[UR10][R10.64+0x2] ;  /* 0x0000020a0a181981 */ /* 0x000f22000c1e1100 */
[----:B------:R-:W-:-:S05]  /*04c0*/  @!P1 LOP3.LUT R7, RZ, R15, RZ, 0x33, !PT ;  /* 0x0000000fff079212 */ /* 0x000fca00078e33ff */
[----:B------:R-:W-:-:S05]  /*04d0*/  @!P1 VIADD R7, R7, UR12 ;  /* 0x0000000c07079c36 */ /* 0x000fca0008000000 */
[----:B------:R1:W-:Y:S04]  /*04e0*/  @!P1 STS.U8 [R7+UR5], R13 ;  /* 0x0000000d07009988 */ /* 0x0003e80008000005 */
[----:B------:R1:W-:Y:S04]  /*04f0*/  @!P1 STS.U8 [R7+UR6], R14 ;  /* 0x0000000e07009988 */ /* 0x0003e80008000006 */
[----:B------:R1:W-:Y:S04]  /*0500*/  @!P1 STS.U8 [R7+UR4], R12 ;  /* 0x0000000c07009988 */ /* 0x0003e80008000004 */
[----:B--2---:R1:W-:Y:S04]  /*0510*/  @P1 STS.U8 [R5+UR5], R18 ;  /* 0x0000001205001988 */ /* 0x0043e80008000005 */
[----:B---3--:R1:W-:Y:S04]  /*0520*/  @P1 STS.U8 [R5+UR6+0x1], R20 ;  /* 0x0000011405001988 */ /* 0x0083e80008000006 */
[----:B----4-:R1:W-:Y:S02]  /*0530*/  @P1 STS.U8 [R5+UR4+0x2], R24 ;  /* 0x0000021805001988 */ /* 0x0103e40008000004 */
.L_x_1:
[----:B------:R-:W-:Y:S05]  /*0540*/  BSYNC.RECONVERGENT B0 ;  /* 0x0000000000007941 */ /* 0x000fea0003800200 */
.L_x_0:
[----:B------:R-:W-:Y:S04]  /*0550*/  BSSY.RECONVERGENT B0, `(.L_x_2) ;  /* 0x0000014000007945 */ /* 0x000fe80003800200 */
[----:B------:R-:W-:Y:S05]  /*0560*/  @!P0 BRA `(.L_x_3) ;  /* 0x0000000000488947 */ /* 0x000fea0003800000 */
[----:B-1----:R-:W-:-:S05]  /*0570*/  IADD3 R7, PT, PT, R16, R17, RZ ;  /* 0x0000001110077210 */ /* 0x002fca0007ffe0ff */
[----:B------:R-:W-:-:S05]  /*0580*/  IMAD R7, R7, UR9, RZ ;  /* 0x0000000907077c24 */ /* 0x000fca000f8e02ff */
[----:B------:R-:W-:Y:S01]  /*0590*/  ISETP.GE.AND P0, PT, R7, R6, PT ;  /* 0x000000060700720c */ /* 0x000fe20003f06270 */
[----:B------:R-:W-:-:S12]  /*05a0*/  IMAD R7, R17, UR9, RZ ;  /* 0x0000000911077c24 */ /* 0x000fd8000f8e02ff */
[----:B------:R-:W-:-:S04]  /*05b0*/  @!P0 IADD3 R8, P1, PT, R7, R8, RZ ;  /* 0x0000000807088210 */ /* 0x000fc80007f3e0ff */
[----:B------:R-:W-:-:S05]  /*05c0*/  @!P0 LEA.HI.X.SX32 R9, R7, R9, 0x1, P1 ;  /* 0x0000000907098211 */ /* 0x000fca00008f0eff */
[----:B------:R-:W2:Y:S04]  /*05d0*/  @!P0 LDG.E.U8 R10, desc[UR10][R8.64] ;  /* 0x0000000a080a8981 */ /* 0x000ea8000c1e1100 */
[----:B------:R-:W3:Y:S04]  /*05e0*/  @!P0 LDG.E.U8 R11, desc[UR10][R8.64+0x1] ;  /* 0x0000010a080b8981 */ /* 0x000ee8000c1e1100 */
[----:B------:R-:W4:Y:S01]  /*05f0*/  @!P0 LDG.E.U8 R17, desc[UR10][R8.64+0x2] ;  /* 0x0000020a08118981 */ /* 0x000f22000c1e1100 */
[----:B------:R-:W-:Y:S01]  /*0600*/  @P0 LOP3.LUT R7, RZ, R15, RZ, 0x33, !PT ;  /* 0x0000000fff070212 */ /* 0x000fe200078e33ff */
[----:B------:R-:W-:-:S04]  /*0610*/  @P0 VIADD R6, R6, UR18 ;  /* 0x0000001206060c36 */ /* 0x000fc80008000000 */
[----:B------:R-:W-:-:S05]  /*0620*/  @P0 IMAD R7, R6, 0x2, R7 ;  /* 0x0000000206070824 */ /* 0x000fca00078e0207 */
[----:B------:R1:W-:Y:S04]  /*0630*/  @P0 STS.U8 [R7+UR5], R13 ;  /* 0x0000000d07000988 */ /* 0x0003e80008000005 */
[----:B------:R1:W-:Y:S04]  /*0640*/  @P0 STS.U8 [R7+UR6], R14 ;  /* 0x0000000e07000988 */ /* 0x0003e80008000006 */
[----:B------:R1:W-:Y:S04]  /*0650*/  @P0 STS.U8 [R7+UR4], R12 ;  /* 0x0000000c07000988 */ /* 0x0003e80008000004 */
[----:B--2---:R1:W-:Y:S04]  /*0660*/  @!P0 STS.U8 [R3+UR18], R10 ;  /* 0x0000000a03008988 */ /* 0x0043e80008000012 */
[----:B---3--:R1:W-:Y:S04]  /*0670*/  @!P0 STS.U8 [R4+UR18+0x1], R11 ;  /* 0x0000010b04008988 */ /* 0x0083e80008000012 */
[----:B----4-:R1:W-:Y:S02]  /*0680*/  @!P0 STS.U8 [R2+UR18+0x2], R17 ;  /* 0x0000021102008988 */ /* 0x0103e40008000012 */
.L_x_3:
[----:B------:R-:W-:Y:S05]  /*0690*/  BSYNC.RECONVERGENT B0 ;  /* 0x0000000000007941 */ /* 0x000fea0003800200 */
.L_x_2:
[----:B------:R-:W-:Y:S01]  /*06a0*/  BAR.SYNC.DEFER_BLOCKING 0x0 ;  /* 0x0000000000007b1d */ /* 0x000fe20000010000 */
[----:B------:R-:W-:Y:S01]  /*06b0*/  UISETP.GE.AND UP0, UPT, UR18, URZ, UPT ;  /* 0x000000ff1200728c */ /* 0x000fe2000bf06270 */
[----:B01----:R-:W-:Y:S01]  /*06c0*/  HFMA2 R14, -RZ, RZ, 0, 0 ;  /* 0x00000000ff0e7431 */ /* 0x003fe200000001ff */
[----:B------:R-:W-:-:S07]  /*06d0*/  CS2R R12, SRZ ;  /* 0x00000000000c7805 */ /* 0x000fce000001ff00 */
[----:B------:R-:W-:Y:S05]  /*06e0*/  BRA.U !UP0, `(.L_x_4) ;  /* 0x0000000908ec7547 */ /* 0x000fea000b800000 */
[----:B------:R-:W-:Y:S01]  /*06f0*/  UISETP.GE.U32.AND UP2, UPT, UR18, 0x4, UPT ;  /* 0x000000041200788c */ /* 0x000fe2000bf46070 */
[----:B------:R-:W-:Y:S01]  /*0700*/  CS2R R12, SRZ ;  /* 0x00000000000c7805 */ /* 0x000fe2000001ff00 */
[----:B------:R-:W-:Y:S01]  /*0710*/  ULOP3.LUT UR7, UR12, 0x6, URZ, 0xc0, !UPT ;  /* 0x000000060c077892 */ /* 0x000fe2000f8ec0ff */
[----:B------:R-:W-:Y:S01]  /*0720*/  IMAD.MOV.U32 R14, RZ, RZ, RZ ;  /* 0x000000ffff0e7224 */ /* 0x000fe200078e00ff */
[----:B------:R-:W-:Y:S02]  /*0730*/  ULOP3.LUT UR8, UR18, 0x1, URZ, 0xc0, !UPT ;  /* 0x0000000112087892 */ /* 0x000fe4000f8ec0ff */
[----:B------:R-:W-:Y:S02]  /*0740*/  UISETP.GE.U32.AND UP0, UPT, UR7, 0x3, UPT ;  /* 0x000000030700788c */ /* 0x000fe4000bf06070 */
[----:B------:R-:W-:Y:S02]  /*0750*/  UISETP.NE.U32.AND UP1, UPT, UR8, 0x1, UPT ;  /* 0x000000010800788c */ /* 0x000fe4000bf25070 */
[----:B------:R-:W-:Y:S01]  /*0760*/  UIADD3 UR7, UPT, UPT, -UR18, URZ, URZ ;  /* 0x000000ff12077290 */ /* 0x000fe2000fffe1ff */
[----:B------:R-:W-:Y:S11]  /*0770*/  BRA.U !UP2, `(.L_x_5) ;  /* 0x000000050a887547 */ /* 0x000ff6000b800000 */
[----:B------:R-:W-:Y:S01]  /*0780*/  UIADD3 UR8, UPT, UPT, UR12, 0x1, URZ ;  /* 0x000000010c087890 */ /* 0x000fe2000fffe0ff */
[C---:B------:R-:W-:Y:S01]  /*0790*/  VIADD R8, R5.reuse, 0x3 ;  /* 0x0000000305087836 */ /* 0x040fe20000000000 */
[----:B------:R-:W-:Y:S01]  /*07a0*/  IADD3 R6, PT, PT, R5, UR4, RZ ;  /* 0x0000000405067c10 */ /* 0x000fe2000fffe0ff */
[----:B------:R-:W-:Y:S01]  /*07b0*/  IMAD.MOV.U32 R12, RZ, RZ, RZ ;  /* 0x000000ffff0c7224 */ /* 0x000fe200078e00ff */
[----:B------:R-:W-:Y:S01]  /*07c0*/  ULOP3.LUT UR8, UR8, 0xfffffff8, URZ, 0xc0, !UPT ;  /* 0xfffffff808087892 */ /* 0x000fe2000f8ec0ff */
[C---:B------:R-:W-:Y:S01]  /*07d0*/  VIADD R7, R8.reuse, UR5 ;  /* 0x0000000508077c36 */ /* 0x040fe20008000000 */
[----:B------:R-:W-:Y:S01]  /*07e0*/  IADD3 R5, PT, PT, R8, UR6, RZ ;  /* 0x0000000608057c10 */ /* 0x000fe2000fffe0ff */
[----:B------:R-:W-:Y:S01]  /*07f0*/  UMOV UR13, 0x3 ;  /* 0x00000003000d7882 */ /* 0x000fe20000000000 */
[----:B------:R-:W-:-:S12]  /*0800*/  UIADD3 UR8, UPT, UPT, -UR8, URZ, URZ ;  /* 0x000000ff08087290 */ /* 0x000fd8000fffe1ff */
.L_x_6:
[----:B------:R-:W0:Y:S01]  /*0810*/  LDS.U8 R21, [R7+-0x3] ;  /* 0xfffffd0007157984 */ /* 0x000e220000000000 */
[----:B------:R-:W-:Y:S02]  /*0820*/  UIADD3 UR9, UPT, UPT, UR13, -0x3, URZ ;  /* 0xfffffffd0d097890 */ /* 0x000fe4000fffe0ff */
[----:B------:R-:W-:Y:S01]  /*0830*/  UIADD3 UR8, UPT, UPT, UR8, 0x8, URZ ;  /* 0x0000000808087890 */ /* 0x000fe2000fffe0ff */
[----:B------:R-:W1:Y:S01]  /*0840*/  LDS.U8 R15, [R6+UR13+-0x3] ;  /* 0xfffffd0d060f7984 */ /* 0x000e620008000000 */
[----:B------:R-:W-:Y:S02]  /*0850*/  USHF.L.U32 UR9, UR9, 0x2, URZ ;  /* 0x0000000209097899 */ /* 0x000fe400080006ff */
[----:B------:R-:W-:Y:S01]  /*0860*/  UISETP.NE.AND UP2, UPT, UR8, URZ, UPT ;  /* 0x000000ff0800728c */ /* 0x000fe2000bf45270 */
[----:B------:R-:W2:Y:S01]  /*0870*/  LDS.U8 R20, [R5+-0x3] ;  /* 0xfffffd0005147984 */ /* 0x000ea20000000000 */
[----:B------:R-:W-:-:S03]  /*0880*/  UIADD3 UR7, UPT, UPT, UR7, 0x8, URZ ;  /* 0x0000000807077890 */ /* 0x000fc6000fffe0ff */
[----:B------:R-:W3:Y:S04]  /*0890*/  LDS.U8 R16, [R6+UR13+-0x2] ;  /* 0xfffffe0d06107984 */ /* 0x000ee80008000000 */
[----:B------:R-:W4:Y:S01]  /*08a0*/  LDS.U8 R18, [R7+-0x2] ;  /* 0xfffffe0007127984 */ /* 0x000f220000000000 */
[----:B------:R-:W5:Y:S03]  /*08b0*/  LDCU UR14, c[0x3][UR9] ;  /* 0x00c00000090e77ac */ /* 0x000f660008000800 */
[----:B------:R-:W4:Y:S01]  /*08c0*/  LDS.U8 R19, [R6+UR13+-0x1] ;  /* 0xffffff0d06137984 */ /* 0x000f220008000000 */
[----:B------:R-:W4:Y:S03]  /*08d0*/  LDCU UR15, c[0x3][UR9+0x4] ;  /* 0x00c00080090f77ac */ /* 0x000f260008000800 */
[----:B------:R-:W4:Y:S01]  /*08e0*/  LDS.U8 R17, [R5+-0x2] ;  /* 0xfffffe0005117984 */ /* 0x000f220000000000 */
[----:B------:R-:W4:Y:S03]  /*08f0*/  LDCU UR16, c[0x3][UR9+0x8] ;  /* 0x00c00100091077ac */ /* 0x000f260008000800 */
[----:B------:R-:W4:Y:S01]  /*0900*/  LDS.U8 R8, [R7+-0x1] ;  /* 0xffffff0007087984 */ /* 0x000f220000000000 */
[----:B------:R-:W4:Y:S03]  /*0910*/  LDCU UR17, c[0x3][UR9+0x18] ;  /* 0x00c00300091177ac */ /* 0x000f260008000800 */
[----:B------:R-:W4:Y:S04]  /*0920*/  LDS.U8 R11, [R5+-0x1] ;  /* 0xffffff00050b7984 */ /* 0x000f280000000000 */
[----:B------:R-:W4:Y:S01]  /*0930*/  LDS.U8 R9, [R6+UR13] ;  /* 0x0000000d06097984 */ /* 0x000f220008000000 */
[----:B0-----:R-:W-:-:S03]  /*0940*/  I2FP.F32.U32 R23, R21 ;  /* 0x0000001500177245 */ /* 0x001fc60000201000 */
[----:B------:R-:W0:Y:S01]  /*0950*/  LDS.U8 R10, [R5] ;  /* 0x00000000050a7984 */ /* 0x000e220000000000 */
[----:B-1----:R-:W-:Y:S01]  /*0960*/  I2FP.F32.U32 R15, R15 ;  /* 0x0000000f000f7245 */ /* 0x002fe20000201000 */
[----:B-----5:R-:W-:Y:S02]  /*0970*/  FFMA R23, R23, UR14, R12 ;  /* 0x0000000e17177c23 */ /* 0x020fe4000800000c */
[----:B------:R-:W1:Y:S01]  /*0980*/  LDS.U8 R12, [R7] ;  /* 0x00000000070c7984 */ /* 0x000e620000000000 */
[----:B--2---:R-:W-:Y:S01]  /*0990*/  I2FP.F32.U32 R20, R20 ;  /* 0x0000001400147245 */ /* 0x004fe20000201000 */
[----:B------:R-:W-:Y:S02]  /*09a0*/  FFMA R21, R15, UR14, R14 ;  /* 0x0000000e0f157c23 */ /* 0x000fe4000800000e */
[----:B------:R-:W2:Y:S01]  /*09b0*/  LDS.U8 R15, [R7+0x1] ;  /* 0x00000100070f7984 */ /* 0x000ea20000000000 */
[----:B---3--:R-:W-:Y:S01]  /*09c0*/  I2FP.F32.U32 R24, R16 ;  /* 0x0000001000187245 */ /* 0x008fe20000201000 */
[----:B------:R-:W-:Y:S01]  /*09d0*/  FFMA R20, R20, UR14, R13 ;  /* 0x0000000e14147c23 */ /* 0x000fe2000800000d */
[----:B------:R-:W3:Y:S01]  /*09e0*/  LDCU UR14, c[0x3][UR9+0xc] ;  /* 0x00c00180090e77ac */ /* 0x000ee20008000800 */
[----:B------:R-:W5:Y:S01]  /*09f0*/  LDS.U8 R13, [R6+UR13+0x1] ;  /* 0x0000010d060d7984 */ /* 0x000f620008000000 */
[----:B----4-:R-:W-:Y:S01]  /*0a00*/  I2FP.F32.U32 R26, R18 ;  /* 0x00000012001a7245 */ /* 0x010fe20000201000 */
[----:B------:R-:W-:-:S02]  /*0a10*/  FFMA R18, R24, UR15, R21 ;  /* 0x0000000f18127c23 */ /* 0x000fc40008000015 */
[----:B------:R-:W4:Y:S01]  /*0a20*/  LDS.U8 R14, [R5+0x1] ;  /* 0x00000100050e7984 */ /* 0x000f220000000000 */
[----:B------:R-:W-:Y:S01]  /*0a30*/  I2FP.F32.U32 R19, R19 ;  /* 0x0000001300137245 */ /* 0x000fe20000201000 */
[----:B------:R-:W-:Y:S02]  /*0a40*/  FFMA R23, R26, UR15, R23 ;  /* 0x0000000f1a177c23 */ /* 0x000fe40008000017 */
[----:B------:R-:W4:Y:S01]  /*0a50*/  LDS.U8 R16, [R6+UR13+0x2] ;  /* 0x0000020d06107984 */ /* 0x000f220008000000 */
[----:B------:R-:W-:Y:S01]  /*0a60*/  I2FP.F32.U32 R25, R17 ;  /* 0x0000001100197245 */ /* 0x000fe20000201000 */
[----:B------:R-:W-:Y:S02]  /*0a70*/  FFMA R18, R19, UR16, R18 ;  /* 0x0000001013127c23 */ /* 0x000fe40008000012 */
[----:B------:R-:W4:Y:S01]  /*0a80*/  LDS.U8 R17, [R5+0x2] ;  /* 0x0000020005117984 */ /* 0x000f220000000000 */
[----:B------:R-:W-:Y:S01]  /*0a90*/  I2FP.F32.U32 R8, R8 ;  /* 0x0000000800087245 */ /* 0x000fe20000201000 */
[----:B------:R-:W-:Y:S01]  /*0aa0*/  FFMA R24, R25, UR15, R20 ;  /* 0x0000000f19187c23 */ /* 0x000fe20008000014 */
[----:B------:R-:W5:Y:S01]  /*0ab0*/  LDCU UR15, c[0x3][UR9+0x10] ;  /* 0x00c00200090f77ac */ /* 0x000f620008000800 */
[----:B------:R-:W4:Y:S01]  /*0ac0*/  LDS.U8 R19, [R7+0x2] ;  /* 0x0000020007137984 */ /* 0x000f220000000000 */
[----:B------:R-:W-:Y:S01]  /*0ad0*/  I2FP.F32.U32 R25, R11 ;  /* 0x0000000b00197245 */ /* 0x000fe20000201000 */
[----:B------:R-:W-:-:S02]  /*0ae0*/  FFMA R26, R8, UR16, R23 ;  /* 0x00000010081a7c23 */ /* 0x000fc40008000017 */
[----:B------:R-:W4:Y:S01]  /*0af0*/  LDS.U8 R20, [R6+UR13+0x3] ;  /* 0x0000030d06147984 */ /* 0x000f220008000000 */
[----:B------:R-:W-:Y:S01]  /*0b00*/  I2FP.F32.U32 R9, R9 ;  /* 0x0000000900097245 */ /* 0x000fe20000201000 */
[----:B------:R-:W-:Y:S01]  /*0b10*/  FFMA R24, R25, UR16, R24 ;  /* 0x0000001019187c23 */ /* 0x000fe20008000018 */
[----:B------:R-:W4:Y:S01]  /*0b20*/  LDCU UR16, c[0x3][UR9+0x14] ;  /* 0x00c00280091077ac */ /* 0x000f220008000800 */
[----:B------:R-:W4:Y:S01]  /*0b30*/  LDS.U8 R21, [R5+0x3] ;  /* 0x0000030005157984 */ /* 0x000f220000000000 */
[----:B0-----:R-:W-:Y:S01]  /*0b40*/  I2FP.F32.U32 R27, R10 ;  /* 0x0000000a001b7245 */ /* 0x001fe20000201000 */
[----:B---3--:R-:W-:Y:S02]  /*0b50*/  FFMA R18, R9, UR14, R18 ;  /* 0x0000000e09127c23 */ /* 0x008fe40008000012 */
[----:B------:R-:W0:Y:S01]  /*0b60*/  LDS.U8 R11, [R7+0x3] ;  /* 0x00000300070b7984 */ /* 0x000e220000000000 */
[----:B------:R-:W3:Y:S01]  /*0b70*/  LDCU UR9, c[0x3][UR9+0x1c] ;  /* 0x00c00380090977ac */ /* 0x000ee20008000800 */
[----:B------:R-:W-:-:S02]  /*0b80*/  FFMA R24, R27, UR14, R24 ;  /* 0x0000000e1b187c23 */ /* 0x000fc40008000018 */
[----:B------:R-:W3:Y:S01]  /*0b90*/  LDS.U8 R8, [R6+UR13+0x4] ;  /* 0x0000040d06087984 */ /* 0x000ee20008000000 */
[----:B-1----:R-:W-:Y:S01]  /*0ba0*/  I2FP.F32.U32 R9, R12 ;  /* 0x0000000c00097245 */ /* 0x002fe20000201000 */
[----:B------:R-:W-:Y:S02]  /*0bb0*/  UIADD3 UR13, UPT, UPT, UR13, 0x8, URZ ;  /* 0x000000080d0d7890 */ /* 0x000fe4000fffe0ff */
[----:B------:R1:W3:Y:S01]  /*0bc0*/  LDS.U8 R25, [R5+0x4] ;  /* 0x0000040005197984 */ /* 0x0002e20000000000 */
[----:B--2---:R-:W-:Y:S01]  /*0bd0*/  I2FP.F32.U32 R10, R15 ;  /* 0x0000000f000a7245 */ /* 0x004fe20000201000 */
[----:B------:R-:W-:Y:S02]  /*0be0*/  FFMA R9, R9, UR14, R26 ;  /* 0x0000000e09097c23 */ /* 0x000fe4000800001a */
[----:B------:R2:W3:Y:S01]  /*0bf0*/  LDS.U8 R23, [R7+0x4] ;  /* 0x0000040007177984 */ /* 0x0004e20000000000 */
[----:B-----5:R-:W-:Y:S01]  /*0c00*/  I2FP.F32.U32 R13, R13 ;  /* 0x0000000d000d7245 */ /* 0x020fe20000201000 */
[----:B------:R-:W-:Y:S01]  /*0c10*/  FFMA R9, R10, UR15, R9 ;  /* 0x0000000f0a097c23 */ /* 0x000fe20008000009 */
[----:B----4-:R-:W-:Y:S01]  /*0c20*/  I2FP.F32.U32 R27, R14 ;  /* 0x0000000e001b7245 */ /* 0x010fe20000201000 */
[----:B-1----:R-:W-:-:S02]  /*0c30*/  VIADD R5, R5, 0x8 ;  /* 0x0000000805057836 */ /* 0x002fc40000000000 */
[----:B------:R-:W-:Y:S01]  /*0c40*/  FFMA R13, R13, UR15, R18 ;  /* 0x0000000f0d0d7c23 */ /* 0x000fe20008000012 */
[----:B------:R-:W-:Y:S01]  /*0c50*/  I2FP.F32.U32 R16, R16 ;  /* 0x0000001000107245 */ /* 0x000fe20000201000 */
[----:B------:R-:W-:Y:S01]  /*0c60*/  FFMA R24, R27, UR15, R24 ;  /* 0x0000000f1b187c23 */ /* 0x000fe20008000018 */
[----:B--2---:R-:W-:Y:S02]  /*0c70*/  IADD3 R7, PT, PT, R7, 0x8, RZ ;  /* 0x0000000807077810 */ /* 0x004fe40007ffe0ff */
[----:B------:R-:W-:Y:S01]  /*0c80*/  I2FP.F32.U32 R17, R17 ;  /* 0x0000001100117245 */ /* 0x000fe20000201000 */
[----:B------:R-:W-:Y:S01]  /*0c90*/  FFMA R13, R16, UR16, R13 ;  /* 0x00000010100d7c23 */ /* 0x000fe2000800000d */
[----:B------:R-:W-:-:S03]  /*0ca0*/  I2FP.F32.U32 R10, R19 ;  /* 0x00000013000a7245 */ /* 0x000fc60000201000 */
[----:B------:R-:W-:Y:S01]  /*0cb0*/  FFMA R17, R17, UR16, R24 ;  /* 0x0000001011117c23 */ /* 0x000fe20008000018 */
[----:B------:R-:W-:Y:S01]  /*0cc0*/  I2FP.F32.U32 R20, R20 ;  /* 0x0000001400147245 */ /* 0x000fe20000201000 */
[----:B------:R-:W-:Y:S01]  /*0cd0*/  FFMA R9, R10, UR16, R9 ;  /* 0x000000100a097c23 */ /* 0x000fe20008000009 */
[----:B------:R-:W-:-:S03]  /*0ce0*/  I2FP.F32.U32 R12, R21 ;  /* 0x00000015000c7245 */ /* 0x000fc60000201000 */
[----:B------:R-:W-:Y:S01]  /*0cf0*/  FFMA R13, R20, UR17, R13 ;  /* 0x00000011140d7c23 */ /* 0x000fe2000800000d */
[----:B0-----:R-:W-:Y:S01]  /*0d00*/  I2FP.F32.U32 R14, R11 ;  /* 0x0000000b000e7245 */ /* 0x001fe20000201000 */
[----:B------:R-:W-:Y:S01]  /*0d10*/  FFMA R12, R12, UR17, R17 ;  /* 0x000000110c0c7c23 */ /* 0x000fe20008000011 */
[----:B---3--:R-:W-:-:S03]  /*0d20*/  I2FP.F32.U32 R8, R8 ;  /* 0x0000000800087245 */ /* 0x008fc60000201000 */
[----:B------:R-:W-:Y:S01]  /*0d30*/  FFMA R9, R14, UR17, R9 ;  /* 0x000000110e097c23 */ /* 0x000fe20008000009 */
[----:B------:R-:W-:Y:S01]  /*0d40*/  I2FP.F32.U32 R25, R25 ;  /* 0x0000001900197245 */ /* 0x000fe20000201000 */
[----:B------:R-:W-:Y:S01]  /*0d50*/  FFMA R14, R8, UR9, R13 ;  /* 0x00000009080e7c23 */ /* 0x000fe2000800000d */
[----:B------:R-:W-:-:S03]  /*0d60*/  I2FP.F32.U32 R10, R23 ;  /* 0x00000017000a7245 */ /* 0x000fc60000201000 */
[----:B------:R-:W-:Y:S02]  /*0d70*/  FFMA R13, R25, UR9, R12 ;  /* 0x00000009190d7c23 */ /* 0x000fe4000800000c */
[----:B------:R-:W-:Y:S01]  /*0d80*/  FFMA R12, R10, UR9, R9 ;  /* 0x000000090a0c7c23 */ /* 0x000fe20008000009 */
[----:B------:R-:W-:Y:S06]  /*0d90*/  BRA.U UP2, `(.L_x_6) ;  /* 0xfffffff9029c7547 */ /* 0x000fec000b83ffff */
.L_x_5:
[----:B------:R-:W-:Y:S05]  /*0da0*/  BRA.U !UP0, `(.L_x_7) ;  /* 0x0000000108ac7547 */ /* 0x000fea000b800000 */
[----:B------:R-:W0:Y:S01]  /*0db0*/  LDS.U8 R11, [R2+UR7] ;  /* 0x00000007020b7984 */ /* 0x000e220008000000 */
[----:B------:R-:W-:-:S03]  /*0dc0*/  UIADD3 UR8, UPT, UPT, UR7, UR18, URZ ;  /* 0x0000001207087290 */ /* 0x000fc6000fffe0ff */
[----:B------:R-:W1:Y:S01]  /*0dd0*/  LDS.U8 R15, [R4+UR7] ;  /* 0x00000007040f7984 */ /* 0x000e620008000000 */
[----:B------:R-:W-:-:S03]  /*0de0*/  USHF.L.U32 UR8, UR8, 0x2, URZ ;  /* 0x0000000208087899 */ /* 0x000fc600080006ff */
[----:B------:R-:W2:Y:S04]  /*0df0*/  LDS.U8 R17, [R3+UR7] ;  /* 0x0000000703117984 */ /* 0x000ea80008000000 */
[----:B------:R-:W3:Y:S04]  /*0e00*/  LDS.U8 R18, [R2+UR7+0x1] ;  /* 0x0000010702127984 */ /* 0x000ee80008000000 */
[----:B------:R-:W4:Y:S01]  /*0e10*/  LDS.U8 R19, [R4+UR7+0x1] ;  /* 0x0000010704137984 */ /* 0x000f220008000000 */
[----:B------:R-:W5:Y:S03]  /*0e20*/  LDCU UR9, c[0x3][UR8] ;  /* 0x00c00000080977ac */ /* 0x000f660008000800 */
[----:B------:R-:W4:Y:S01]  /*0e30*/  LDS.U8 R20, [R3+UR7+0x1] ;  /* 0x0000010703147984 */ /* 0x000f220008000000 */
[----:B------:R-:W4:Y:S03]  /*0e40*/  LDCU UR13, c[0x3][UR8+0x4] ;  /* 0x00c00080080d77ac */ /* 0x000f260008000800 */
[----:B------:R-:W4:Y:S01]  /*0e50*/  LDS.U8 R10, [R2+UR7+0x2] ;  /* 0x00000207020a7984 */ /* 0x000f220008000000 */
[----:B------:R-:W4:Y:S03]  /*0e60*/  LDCU UR14, c[0x3][UR8+0x8] ;  /* 0x00c00100080e77ac */ /* 0x000f260008000800 */
[----:B------:R-:W4:Y:S01]  /*0e70*/  LDS.U8 R9, [R4+UR7+0x2] ;  /* 0x0000020704097984 */ /* 0x000f220008000000 */
[----:B------:R-:W4:Y:S03]  /*0e80*/  LDCU UR8, c[0x3][UR8+0xc] ;  /* 0x00c00180080877ac */ /* 0x000f260008000800 */
[----:B------:R-:W4:Y:S04]  /*0e90*/  LDS.U8 R5, [R3+UR7+0x2] ;  /* 0x0000020703057984 */ /* 0x000f280008000000 */
[----:B------:R-:W4:Y:S04]  /*0ea0*/  LDS.U8 R6, [R2+UR7+0x3] ;  /* 0x0000030702067984 */ /* 0x000f280008000000 */
[----:B------:R-:W4:Y:S01]  /*0eb0*/  LDS.U8 R7, [R4+UR7+0x3] ;  /* 0x0000030704077984 */ /* 0x000f220008000000 */
[----:B0-----:R-:W-:-:S03]  /*0ec0*/  I2FP.F32.U32 R11, R11 ;  /* 0x0000000b000b7245 */ /* 0x001fc60000201000 */
[----:B------:R-:W0:Y:S01]  /*0ed0*/  LDS.U8 R8, [R3+UR7+0x3] ;  /* 0x0000030703087984 */ /* 0x000e220008000000 */
[----:B-1----:R-:W-:Y:S01]  /*0ee0*/  I2FP.F32.U32 R16, R15 ;  /* 0x0000000f00107245 */ /* 0x002fe20000201000 */
[----:B-----5:R-:W-:Y:S01]  /*0ef0*/  FFMA R11, R11, UR9, R14 ;  /* 0x000000090b0b7c23 */ /* 0x020fe2000800000e */
[----:B------:R-:W-:Y:S01]  /*0f00*/  UIADD3 UR7, UPT, UPT, UR7, 0x4, URZ ;  /* 0x0000000407077890 */ /* 0x000fe2000fffe0ff */
[----:B--2---:R-:W-:Y:S02]  /*0f10*/  I2FP.F32.U32 R17, R17 ;  /* 0x0000001100117245 */ /* 0x004fe40000201000 */
[----:B------:R-:W-:Y:S01]  /*0f20*/  FFMA R16, R16, UR9, R13 ;  /* 0x0000000910107c23 */ /* 0x000fe2000800000d */
[----:B---3--:R-:W-:Y:S02]  /*0f30*/  I2FP.F32.U32 R18, R18 ;  /* 0x0000001200127245 */ /* 0x008fe40000201000 */
[----:B------:R-:W-:Y:S01]  /*0f40*/  FFMA R17, R17, UR9, R12 ;  /* 0x0000000911117c23 */ /* 0x000fe2000800000c */
[----:B----4-:R-:W-:-:S02]  /*0f50*/  I2FP.F32.U32 R19, R19 ;  /* 0x0000001300137245 */ /* 0x010fc40000201000 */
[----:B------:R-:W-:Y:S01]  /*0f60*/  FFMA R11, R18, UR13, R11 ;  /* 0x0000000d120b7c23 */ /* 0x000fe2000800000b */
[----:B------:R-:W-:Y:S02]  /*0f70*/  I2FP.F32.U32 R20, R20 ;  /* 0x0000001400147245 */ /* 0x000fe40000201000 */
[----:B------:R-:W-:Y:S01]  /*0f80*/  FFMA R16, R19, UR13, R16 ;  /* 0x0000000d13107c23 */ /* 0x000fe20008000010 */
[----:B------:R-:W-:Y:S02]  /*0f90*/  I2FP.F32.U32 R10, R10 ;  /* 0x0000000a000a7245 */ /* 0x000fe40000201000 */
[----:B------:R-:W-:Y:S01]  /*0fa0*/  FFMA R17, R20, UR13, R17 ;  /* 0x0000000d14117c23 */ /* 0x000fe20008000011 */
[----:B------:R-:W-:Y:S02]  /*0fb0*/  I2FP.F32.U32 R9, R9 ;  /* 0x0000000900097245 */ /* 0x000fe40000201000 */
[----:B------:R-:W-:Y:S01]  /*0fc0*/  FFMA R10, R10, UR14, R11 ;  /* 0x0000000e0a0a7c23 */ /* 0x000fe2000800000b */
[----:B------:R-:W-:-:S02]  /*0fd0*/  I2FP.F32.U32 R12, R5 ;  /* 0x00000005000c7245 */ /* 0x000fc40000201000 */
[----:B------:R-:W-:Y:S01]  /*0fe0*/  FFMA R9, R9, UR14, R16 ;  /* 0x0000000e09097c23 */ /* 0x000fe20008000010 */
[----:B------:R-:W-:Y:S02]  /*0ff0*/  I2FP.F32.U32 R5, R6 ;  /* 0x0000000600057245 */ /* 0x000fe40000201000 */
[----:B------:R-:W-:Y:S01]  /*1000*/  FFMA R12, R12, UR14, R17 ;  /* 0x0000000e0c0c7c23 */ /* 0x000fe20008000011 */
[----:B------:R-:W-:Y:S02]  /*1010*/  I2FP.F32.U32 R6, R7 ;  /* 0x0000000700067245 */ /* 0x000fe40000201000 */
[----:B------:R-:W-:Y:S01]  /*1020*/  FFMA R14, R5, UR8, R10 ;  /* 0x00000008050e7c23 */ /* 0x000fe2000800000a */
[----:B0-----:R-:W-:Y:S02]  /*1030*/  I2FP.F32.U32 R7, R8 ;  /* 0x0000000800077245 */ /* 0x001fe40000201000 */
[----:B------:R-:W-:-:S03]  /*1040*/  FFMA R13, R6, UR8, R9 ;  /* 0x00000008060d7c23 */ /* 0x000fc60008000009 */
[----:B------:R-:W-:-:S07]  /*1050*/  FFMA R12, R7, UR8, R12 ;  /* 0x00000008070c7c23 */ /* 0x000fce000800000c */
.L_x_7:
[----:B------:R-:W-:Y:S05]  /*1060*/  BRA.U UP1, `(.L_x_8) ;  /* 0x00000001015c7547 */ /* 0x000fea000b800000 */
        /* <DEDUP_REMOVED lines=9> */
[----:B------:R-:W4:Y:S01]  /*1100*/  LDCU UR8, c[0x3][UR8+0x4] ;  /* 0x00c00080080877ac */ /* 0x000f220008000800 */
[----:B------:R-:W-:Y:S01]  /*1110*/  UIADD3 UR7, UPT, UPT, UR7, 0x2, URZ ;  /* 0x0000000207077890 */ /* 0x000fe2000fffe0ff */
[----:B0-----:R-:W-:-:S02]  /*1120*/  I2FP.F32.U32 R5, R5 ;  /* 0x0000000500057245 */ /* 0x001fc40000201000 */
[----:B-1----:R-:W-:-:S03]  /*1130*/  I2FP.F32.U32 R6, R6 ;  /* 0x0000000600067245 */ /* 0x002fc60000201000 */
[----:B-----5:R-:W-:Y:S01]  /*1140*/  FFMA R5, R5, UR9, R14 ;  /* 0x0000000905057c23 */ /* 0x020fe2000800000e */
[----:B--2---:R-:W-:Y:S01]  /*1150*/  I2FP.F32.U32 R7, R7 ;  /* 0x0000000700077245 */ /* 0x004fe20000201000 */
[----:B------:R-:W-:Y:S01]  /*1160*/  FFMA R6, R6, UR9, R13 ;  /* 0x0000000906067c23 */ /* 0x000fe2000800000d */
[----:B---3--:R-:W-:-:S03]  /*1170*/  I2FP.F32.U32 R8, R8 ;  /* 0x0000000800087245 */ /* 0x008fc60000201000 */
[----:B------:R-:W-:Y:S01]  /*1180*/  FFMA R7, R7, UR9, R12 ;  /* 0x0000000907077c23 */ /* 0x000fe2000800000c */
[----:B----4-:R-:W-:Y:S01]  /*1190*/  I2FP.F32.U32 R9, R9 ;  /* 0x0000000900097245 */ /* 0x010fe20000201000 */
[----:B------:R-:W-:Y:S01]  /*11a0*/  FFMA R14, R8, UR8, R5 ;  /* 0x00000008080e7c23 */ /* 0x000fe20008000005 */
[----:B------:R-:W-:-:S03]  /*11b0*/  I2FP.F32.U32 R10, R10 ;  /* 0x0000000a000a7245 */ /* 0x000fc60000201000 */
[----:B------:R-:W-:Y:S02]  /*11c0*/  FFMA R13, R9, UR8, R6 ;  /* 0x00000008090d7c23 */ /* 0x000fe40008000006 */
[----:B------:R-:W-:-:S07]  /*11d0*/  FFMA R12, R10, UR8, R7 ;  /* 0x000000080a0c7c23 */ /* 0x000fce0008000007 */
.L_x_8:
[----:B------:R-:W0:Y:S04]  /*11e0*/  LDS.U8 R2, [R2+UR7] ;  /* 0x0000000702027984 */ /* 0x000e280008000000 */
[----:B------:R-:W1:Y:S04]  /*11f0*/  LDS.U8 R4, [R4+UR7] ;  /* 0x0000000704047984 */ /* 0x000e680008000000 */
[----:B------:R-:W2:Y:S01]  /*1200*/  LDS.U8 R3, [R3+UR7] ;  /* 0x0000000703037984 */ /* 0x000ea20008000000 */
[----:B------:R-:W-:-:S04]  /*1210*/  UIADD3 UR7, UPT, UPT, UR7, UR18, URZ ;  /* 0x0000001207077290 */ /* 0x000fc8000fffe0ff */
[----:B------:R-:W-:-:S12]  /*1220*/  USHF.L.U32 UR7, UR7, 0x2, URZ ;  /* 0x0000000207077899 */ /* 0x000fd800080006ff */
[----:B------:R-:W3:Y:S01]  /*1230*/  LDCU UR7, c[0x3][UR7] ;  /* 0x00c00000070777ac */ /* 0x000ee20008000800 */
[----:B0-----:R-:W-:Y:S02]  /*1240*/  I2FP.F32.U32 R5, R2 ;  /* 0x0000000200057245 */ /* 0x001fe40000201000 */
[----:B-1----:R-:W-:-:S03]  /*1250*/  I2FP.F32.U32 R6, R4 ;  /* 0x0000000400067245 */ /* 0x002fc60000201000 */
[----:B---3--:R-:W-:Y:S01]  /*1260*/  FFMA R14, R5, UR7, R14 ;  /* 0x00000007050e7c23 */ /* 0x008fe2000800000e */
[----:B--2---:R-:W-:Y:S01]  /*1270*/  I2FP.F32.U32 R7, R3 ;  /* 0x0000000300077245 */ /* 0x004fe20000201000 */
[----:B------:R-:W-:-:S04]  /*1280*/  FFMA R13, R6, UR7, R13 ;  /* 0x00000007060d7c23 */ /* 0x000fc8000800000d */
[----:B------:R-:W-:-:S07]  /*1290*/  FFMA R12, R7, UR7, R12 ;  /* 0x00000007070c7c23 */ /* 0x000fce000800000c */
.L_x_4:
[----:B------:R-:W0:Y:S01]  /*12a0*/  LDCU.64 UR8, c[0x0][0x388] ;  /* 0x00007100ff0877ac */ /* 0x000e220008000a00 */
[----:B------:R-:W1:Y:S08]  /*12b0*/  F2I.U32.TRUNC.NTZ R5, R12 ;  /* 0x0000000c00057305 */ /* 0x000e70000020f000 */
[----:B------:R-:W2:Y:S08]  /*12c0*/  F2I.U32.TRUNC.NTZ R13, R13 ;  /* 0x0000000d000d7305 */ /* 0x000eb0000020f000 */
[----:B------:R-:W3:Y:S01]  /*12d0*/  F2I.U32.TRUNC.NTZ R7, R14 ;  /* 0x0000000e00077305 */ /* 0x000ee2000020f000 */
[----:B0-----:R-:W-:-:S04]  /*12e0*/  IADD3 R2, P0, PT, R0, UR8, RZ ;  /* 0x0000000800027c10 */ /* 0x001fc8000ff1e0ff */
[----:B------:R-:W-:-:S05]  /*12f0*/  IADD3.X R3, PT, PT, R22, UR9, RZ, P0, !PT ;  /* 0x0000000916037c10 */ /* 0x000fca00087fe4ff */
[----:B-1----:R-:W-:Y:S04]  /*1300*/  STG.E.U8 desc[UR10][R2.64], R5 ;  /* 0x0000000502007986 */ /* 0x002fe8000c10110a */
[----:B--2---:R-:W-:Y:S04]  /*1310*/  STG.E.U8 desc[UR10][R2.64+0x1], R13 ;  /* 0x0000010d02007986 */ /* 0x004fe8000c10110a */
[----:B---3--:R-:W-:Y:S01]  /*1320*/  STG.E.U8 desc[UR10][R2.64+0x2], R7 ;  /* 0x0000020702007986 */ /* 0x008fe2000c10110a */
[----:B------:R-:W-:Y:S05]  /*1330*/  EXIT ;  /* 0x000000000000794d */ /* 0x000fea0003800000 */
.L_x_9:
[----:B------:R-:W-:-:S00]  /*1340*/  BRA `(.L_x_9) ;  /* 0xfffffffc00fc7947 */ /* 0x000fc0000383ffff */
[----:B------:R-:W-:-:S00]  /*1350*/  NOP ;  /* 0x0000000000007918 */ /* 0x000fc00000000000 */
        /* <DEDUP_REMOVED lines=10> */
.L_x_10:


//--------------------- .nv.shared._Z16gaussianBlurLinePhS_iiiib --------------------------
	.section	.nv.shared._Z16gaussianBlurLinePhS_iiiib,"aw",@nobits
	.sectionflags	@""
.nv.shared._Z16gaussianBlurLinePhS_iiiib:
	.zero		4216


//--------------------- .nv.shared.reserved.0     --------------------------
	.section	.nv.shared.reserved.0,"aw",@nobits
	.weak		__nv_reservedSMEM_offset_0_alias
	.size		__nv_reservedSMEM_offset_0_alias, 0, 64
	.other		__nv_reservedSMEM_offset_0_alias,@"STO_CUDA_RESERVED_SHARED STV_DEFAULT"
__nv_reservedSMEM_offset_0_alias:
	.zero		0
	.zero		64


//--------------------- .nv.constant0._Z16gaussianBlurLinePhS_iiiib --------------------------
	.section	.nv.constant0._Z16gaussianBlurLinePhS_iiiib,"a",@progbits
	.sectionflags	@""
	.align	4
.nv.constant0._Z16gaussianBlurLinePhS_iiiib:
	.zero		929


//--------------------- SYMBOLS --------------------------

	.type		.nv.reservedSmem.offset0,@object
	.size		.nv.reservedSmem.offset0,0x4
	.type		.nv.reservedSmem.cap,@object
	.size		.nv.reservedSmem.cap,0x4
